//
// Generated by NVIDIA NVVM Compiler
//
// Compiler Build ID: CL-36424714
// Cuda compilation tools, release 13.0, V13.0.88
// Based on NVVM 20.0.0
//

.version 9.0
.target sm_100
.address_size 64

	// .globl	_Z12compute_permPdS_Piiiiii

.visible .entry _Z12compute_permPdS_Piiiiii(
	.param .u64 .ptr .align 1 _Z12compute_permPdS_Piiiiii_param_0,
	.param .u64 .ptr .align 1 _Z12compute_permPdS_Piiiiii_param_1,
	.param .u64 .ptr .align 1 _Z12compute_permPdS_Piiiiii_param_2,
	.param .u32 _Z12compute_permPdS_Piiiiii_param_3,
	.param .u32 _Z12compute_permPdS_Piiiiii_param_4,
	.param .u32 _Z12compute_permPdS_Piiiiii_param_5,
	.param .u32 _Z12compute_permPdS_Piiiiii_param_6,
	.param .u32 _Z12compute_permPdS_Piiiiii_param_7
)
{
	.reg .pred 	%p<10>;
	.reg .b32 	%r<35>;
	.reg .b64 	%rd<25>;
	.reg .b64 	%fd<7>;

	ld.param.u64 	%rd4, [_Z12compute_permPdS_Piiiiii_param_0];
	ld.param.u64 	%rd5, [_Z12compute_permPdS_Piiiiii_param_1];
	ld.param.u64 	%rd6, [_Z12compute_permPdS_Piiiiii_param_2];
	ld.param.u32 	%r5, [_Z12compute_permPdS_Piiiiii_param_3];
	ld.param.u32 	%r6, [_Z12compute_permPdS_Piiiiii_param_4];
	ld.param.u32 	%r9, [_Z12compute_permPdS_Piiiiii_param_5];
	ld.param.u32 	%r7, [_Z12compute_permPdS_Piiiiii_param_6];
	ld.param.u32 	%r8, [_Z12compute_permPdS_Piiiiii_param_7];
	cvta.to.global.u64 	%rd1, %rd4;
	cvta.to.global.u64 	%rd2, %rd5;
	cvta.to.global.u64 	%rd3, %rd6;
	mov.u32 	%r10, %ctaid.x;
	mov.u32 	%r11, %ntid.x;
	mov.u32 	%r12, %tid.x;
	mad.lo.s32 	%r1, %r10, %r11, %r12;
	mov.u32 	%r13, %ctaid.y;
	mov.u32 	%r14, %ntid.y;
	mov.u32 	%r15, %tid.y;
	mad.lo.s32 	%r2, %r13, %r14, %r15;
	mov.u32 	%r16, %ctaid.z;
	mov.u32 	%r17, %ntid.z;
	mov.u32 	%r18, %tid.z;
	mad.lo.s32 	%r3, %r16, %r17, %r18;
	setp.ge.s32 	%p1, %r2, %r5;
	setp.ge.s32 	%p2, %r1, %r6;
	or.pred  	%p3, %p1, %p2;
	setp.ge.s32 	%p4, %r3, %r9;
	or.pred  	%p5, %p3, %p4;
	@%p5 bra 	$L__BB0_9;
	setp.ge.s32 	%p6, %r8, %r2;
	@%p6 bra 	$L__BB0_3;
	mad.lo.s32 	%r33, %r5, %r3, %r2;
	mad.lo.s32 	%r34, %r33, %r6, %r1;
	mul.wide.s32 	%rd22, %r34, 8;
	add.s64 	%rd23, %rd1, %rd22;
	mov.b64 	%rd24, 0;
	st.global.u64 	[%rd23], %rd24;
	bra.uni 	$L__BB0_9;
$L__BB0_3:
	setp.ne.s32 	%p7, %r2, 0;
	@%p7 bra 	$L__BB0_6;
	mad.lo.s32 	%r26, %r7, %r3, %r8;
	add.s32 	%r27, %r26, -1;
	mul.wide.s32 	%rd14, %r27, 4;
	add.s64 	%rd15, %rd3, %rd14;
	ld.global.u32 	%r28, [%rd15];
	setp.ne.s32 	%p9, %r28, %r1;
	@%p9 bra 	$L__BB0_8;
	mul.lo.s32 	%r31, %r5, %r3;
	mad.lo.s32 	%r32, %r31, %r6, %r1;
	mul.wide.s32 	%rd19, %r32, 8;
	add.s64 	%rd20, %rd2, %rd19;
	ld.global.f64 	%fd5, [%rd20];
	add.f64 	%fd6, %fd5, 0d3FF0000000000000;
	add.s64 	%rd21, %rd1, %rd19;
	st.global.f64 	[%rd21], %fd6;
	bra.uni 	$L__BB0_9;
$L__BB0_6:
	mad.lo.s32 	%r19, %r7, %r3, %r8;
	add.s32 	%r20, %r19, -1;
	mul.wide.s32 	%rd7, %r20, 4;
	add.s64 	%rd8, %rd3, %rd7;
	ld.global.u32 	%r4, [%rd8];
	setp.gt.s32 	%p8, %r4, %r1;
	@%p8 bra 	$L__BB0_8;
	mad.lo.s32 	%r21, %r5, %r3, %r2;
	add.s32 	%r22, %r21, -1;
	mad.lo.s32 	%r23, %r22, %r6, %r1;
	sub.s32 	%r24, %r23, %r4;
	mul.wide.s32 	%rd9, %r24, 8;
	add.s64 	%rd10, %rd2, %rd9;
	ld.global.f64 	%fd1, [%rd10];
	add.s32 	%r25, %r23, %r6;
	mul.wide.s32 	%rd11, %r25, 8;
	add.s64 	%rd12, %rd2, %rd11;
	ld.global.f64 	%fd2, [%rd12];
	add.f64 	%fd3, %fd1, %fd2;
	add.s64 	%rd13, %rd1, %rd11;
	st.global.f64 	[%rd13], %fd3;
	bra.uni 	$L__BB0_9;
$L__BB0_8:
	mad.lo.s32 	%r29, %r5, %r3, %r2;
	mad.lo.s32 	%r30, %r29, %r6, %r1;
	mul.wide.s32 	%rd16, %r30, 8;
	add.s64 	%rd17, %rd2, %rd16;
	ld.global.f64 	%fd4, [%rd17];
	add.s64 	%rd18, %rd1, %rd16;
	st.global.f64 	[%rd18], %fd4;
$L__BB0_9:
	ret;

}


// ===== COMPILED SASS (sm_100) =====

	.target	sm_100

	.elftype	@"ET_EXEC"


//--------------------- .note.nv.tkinfo           --------------------------
	.section	.note.nv.tkinfo,"",@"SHT_NOTE"
	.sectionflags	@"SHF_NOTE_NV_TKINFO"
	.tkinfo
        /*0018*/ 	.word	0x00000002
        /*0030*/ 	.string	""
        /*0030*/ 	.string	"ptxas"
        /*0030*/ 	.string	"Cuda compilation tools, release 13.0, V13.0.88"
        /*0030*/ 	.string	"Build cuda_13.0.r13.0/compiler.36424714_0"
        /*0030*/ 	.string	"-arch sm_100 -m 64 "



//--------------------- .note.nv.cuinfo           --------------------------
	.section	.note.nv.cuinfo,"",@"SHT_NOTE"
	.sectionflags	@"SHF_NOTE_NV_CUINFO"
        /*0018*/ 	.short	0x0002
        /*001a*/ 	.short	0x0064
        /*001c*/ 	.short	0x0082
	.zero		2


//--------------------- .nv.info                  --------------------------
	.section	.nv.info,"",@"SHT_CUDA_INFO"
	.align	4


	//----- nvinfo : EIATTR_REGCOUNT
	.align		4
        /*0000*/ 	.byte	0x04, 0x2f
        /*0002*/ 	.short	(.L_1 - .L_0)
	.align		4
.L_0:
        /*0004*/ 	.word	index@(_Z12compute_permPdS_Piiiiii)
        /*0008*/ 	.word	0x0000000e


	//----- nvinfo : EIATTR_FRAME_SIZE
	.align		4
.L_1:
        /*000c*/ 	.byte	0x04, 0x11
        /*000e*/ 	.short	(.L_3 - .L_2)
	.align		4
.L_2:
        /*0010*/ 	.word	index@(_Z12compute_permPdS_Piiiiii)
        /*0014*/ 	.word	0x00000000


	//----- nvinfo : EIATTR_MIN_STACK_SIZE
	.align		4
.L_3:
        /*0018*/ 	.byte	0x04, 0x12
        /*001a*/ 	.short	(.L_5 - .L_4)
	.align		4
.L_4:
        /*001c*/ 	.word	index@(_Z12compute_permPdS_Piiiiii)
        /*0020*/ 	.word	0x00000000
.L_5:


//--------------------- .nv.compat                --------------------------
	.section	.nv.compat,"",@"SHT_CUDA_COMPAT_INFO"
	.align	4
        /*0000*/ 	.byte	0x02, 0x09, 0x00, 0x00, 0x02, 0x02, 0x01, 0x00, 0x02, 0x05, 0x05, 0x00, 0x03, 0x07, 0x01, 0x01
        /*0010*/ 	.byte	0x02, 0x03, 0x00, 0x00, 0x02, 0x06, 0x01, 0x00, 0x04, 0x0b, 0x08, 0x00, 0x01, 0x00, 0x00, 0x00
        /*0020*/ 	.byte	0x00, 0x00, 0x00, 0x00


//--------------------- .nv.info._Z12compute_permPdS_Piiiiii --------------------------
	.section	.nv.info._Z12compute_permPdS_Piiiiii,"",@"SHT_CUDA_INFO"
	.sectionflags	@""
	.align	4


	//----- nvinfo : EIATTR_CUDA_API_VERSION
	.align		4
        /*0000*/ 	.byte	0x04, 0x37
        /*0002*/ 	.short	(.L_7 - .L_6)
.L_6:
        /*0004*/ 	.word	0x00000082


	//----- nvinfo : EIATTR_KPARAM_INFO
	.align		4
.L_7:
        /*0008*/ 	.byte	0x04, 0x17
        /*000a*/ 	.short	(.L_9 - .L_8)
.L_8:
        /*000c*/ 	.word	0x00000000
        /*0010*/ 	.short	0x0007
        /*0012*/ 	.short	0x0028
        /*0014*/ 	.byte	0x00, 0xf0, 0x11, 0x00


	//----- nvinfo : EIATTR_KPARAM_INFO
	.align		4
.L_9:
        /*0018*/ 	.byte	0x04, 0x17
        /*001a*/ 	.short	(.L_11 - .L_10)
.L_10:
        /*001c*/ 	.word	0x00000000
        /*0020*/ 	.short	0x0006
        /*0022*/ 	.short	0x0024
        /*0024*/ 	.byte	0x00, 0xf0, 0x11, 0x00


	//----- nvinfo : EIATTR_KPARAM_INFO
	.align		4
.L_11:
        /*0028*/ 	.byte	0x04, 0x17
        /*002a*/ 	.short	(.L_13 - .L_12)
.L_12:
        /*002c*/ 	.word	0x00000000
        /*0030*/ 	.short	0x0005
        /*0032*/ 	.short	0x0020
        /*0034*/ 	.byte	0x00, 0xf0, 0x11, 0x00


	//----- nvinfo : EIATTR_KPARAM_INFO
	.align		4
.L_13:
        /*0038*/ 	.byte	0x04, 0x17
        /*003a*/ 	.short	(.L_15 - .L_14)
.L_14:
        /*003c*/ 	.word	0x00000000
        /*0040*/ 	.short	0x0004
        /*0042*/ 	.short	0x001c
        /*0044*/ 	.byte	0x00, 0xf0, 0x11, 0x00


	//----- nvinfo : EIATTR_KPARAM_INFO
	.align		4
.L_15:
        /*0048*/ 	.byte	0x04, 0x17
        /*004a*/ 	.short	(.L_17 - .L_16)
.L_16:
        /*004c*/ 	.word	0x00000000
        /*0050*/ 	.short	0x0003
        /*0052*/ 	.short	0x0018
        /*0054*/ 	.byte	0x00, 0xf0, 0x11, 0x00


	//----- nvinfo : EIATTR_KPARAM_INFO
	.align		4
.L_17:
        /*0058*/ 	.byte	0x04, 0x17
        /*005a*/ 	.short	(.L_19 - .L_18)
.L_18:
        /*005c*/ 	.word	0x00000000
        /*0060*/ 	.short	0x0002
        /*0062*/ 	.short	0x0010
        /*0064*/ 	.byte	0x00, 0xf5, 0x21, 0x00


	//----- nvinfo : EIATTR_KPARAM_INFO
	.align		4
.L_19:
        /*0068*/ 	.byte	0x04, 0x17
        /*006a*/ 	.short	(.L_21 - .L_20)
.L_20:
        /*006c*/ 	.word	0x00000000
        /*0070*/ 	.short	0x0001
        /*0072*/ 	.short	0x0008
        /*0074*/ 	.byte	0x00, 0xf5, 0x21, 0x00


	//----- nvinfo : EIATTR_KPARAM_INFO
	.align		4
.L_21:
        /*0078*/ 	.byte	0x04, 0x17
        /*007a*/ 	.short	(.L_23 - .L_22)
.L_22:
        /*007c*/ 	.word	0x00000000
        /*0080*/ 	.short	0x0000
        /*0082*/ 	.short	0x0000
        /*0084*/ 	.byte	0x00, 0xf5, 0x21, 0x00


	//----- nvinfo : EIATTR_SPARSE_MMA_MASK
	.align		4
.L_23:
        /*0088*/ 	.byte	0x03, 0x50
        /*008a*/ 	.short	0x0000


	//----- nvinfo : EIATTR_MAXREG_COUNT
	.align		4
        /*008c*/ 	.byte	0x03, 0x1b
        /*008e*/ 	.short	0x00ff


	//----- nvinfo : EIATTR_MERCURY_ISA_VERSION
	.align		4
        /*0090*/ 	.byte	0x03, 0x5f
        /*0092*/ 	.short	0x0101


	//----- nvinfo : EIATTR_VRC_CTA_INIT_COUNT
	.align		4
        /*0094*/ 	.byte	0x02, 0x4a
	.zero		1
	.zero		1


	//----- nvinfo : EIATTR_EXIT_INSTR_OFFSETS
	.align		4
        /*0098*/ 	.byte	0x04, 0x1c
        /*009a*/ 	.short	(.L_25 - .L_24)


	//   ....[0]....
.L_24:
        /*009c*/ 	.word	0x00000120


	//   ....[1]....
        /*00a0*/ 	.word	0x000001b0


	//   ....[2]....
        /*00a4*/ 	.word	0x00000300


	//   ....[3]....
        /*00a8*/ 	.word	0x00000470


	//   ....[4]....
        /*00ac*/ 	.word	0x00000510


	//----- nvinfo : EIATTR_CRS_STACK_SIZE
	.align		4
.L_25:
        /*00b0*/ 	.byte	0x04, 0x1e
        /*00b2*/ 	.short	(.L_27 - .L_26)
.L_26:
        /*00b4*/ 	.word	0x00000000


	//----- nvinfo : EIATTR_CBANK_PARAM_SIZE
	.align		4
.L_27:
        /*00b8*/ 	.byte	0x03, 0x19
        /*00ba*/ 	.short	0x002c


	//----- nvinfo : EIATTR_PARAM_CBANK
	.align		4
        /*00bc*/ 	.byte	0x04, 0x0a
        /*00be*/ 	.short	(.L_29 - .L_28)
	.align		4
.L_28:
        /*00c0*/ 	.word	index@(.nv.constant0._Z12compute_permPdS_Piiiiii)
        /*00c4*/ 	.short	0x0380
        /*00c6*/ 	.short	0x002c


	//----- nvinfo : EIATTR_SW_WAR
	.align		4
.L_29:
        /*00c8*/ 	.byte	0x04, 0x36
        /*00ca*/ 	.short	(.L_31 - .L_30)
.L_30:
        /*00cc*/ 	.word	0x00000008
.L_31:


//--------------------- .nv.callgraph             --------------------------
	.section	.nv.callgraph,"",@"SHT_CUDA_CALLGRAPH"
	.align	4
	.sectionentsize	8
	.align		4
        /*0000*/ 	.word	0x00000000
	.align		4
        /*0004*/ 	.word	0xffffffff
	.align		4
        /*0008*/ 	.word	0x00000000
	.align		4
        /*000c*/ 	.word	0xfffffffe
	.align		4
        /*0010*/ 	.word	0x00000000
	.align		4
        /*0014*/ 	.word	0xfffffffd
	.align		4
        /*0018*/ 	.word	0x00000000
	.align		4
        /*001c*/ 	.word	0xfffffffc


//--------------------- .text._Z12compute_permPdS_Piiiiii --------------------------
	.section	.text._Z12compute_permPdS_Piiiiii,"ax",@progbits
	.align	128
        .global         _Z12compute_permPdS_Piiiiii
        .type           _Z12compute_permPdS_Piiiiii,@function
        .size           _Z12compute_permPdS_Piiiiii,(.L_x_4 - _Z12compute_permPdS_Piiiiii)
        .other          _Z12compute_permPdS_Piiiiii,@"STO_CUDA_ENTRY STV_DEFAULT"
_Z12compute_permPdS_Piiiiii:
.text._Z12compute_permPdS_Piiiiii:
[----:B------:R-:W-:Y:S01]  /*0000*/  LDC R1, c[0x0][0x37c] ;  /* 0x0000df00ff017b82 */ /* 0x000fe20000000800 */
[----:B------:R-:W0:Y:S07]  /*0010*/  S2R R3, SR_TID.X ;  /* 0x0000000000037919 */ /* 0x000e2e0000002100 */
[----:B------:R-:W0:Y:S01]  /*0020*/  S2UR UR4, SR_CTAID.X ;  /* 0x00000000000479c3 */ /* 0x000e220000002500 */
[----:B------:R-:W1:Y:S01]  /*0030*/  LDCU.64 UR8, c[0x0][0x398] ;  /* 0x00007300ff0877ac */ /* 0x000e620008000a00 */
[----:B------:R-:W2:Y:S01]  /*0040*/  S2R R5, SR_TID.Y ;  /* 0x0000000000057919 */ /* 0x000ea20000002200 */
[----:B------:R-:W3:Y:S01]  /*0050*/  LDCU UR7, c[0x0][0x3a0] ;  /* 0x00007400ff0777ac */ /* 0x000ee20008000800 */
[----:B------:R-:W4:Y:S04]  /*0060*/  S2R R7, SR_TID.Z ;  /* 0x0000000000077919 */ /* 0x000f280000002300 */
[----:B------:R-:W0:Y:S08]  /*0070*/  LDC R0, c[0x0][0x360] ;  /* 0x0000d800ff007b82 */ /* 0x000e300000000800 */
[----:B------:R-:W2:Y:S08]  /*0080*/  S2UR UR5, SR_CTAID.Y ;  /* 0x00000000000579c3 */ /* 0x000eb00000002600 */
[----:B------:R-:W2:Y:S08]  /*0090*/  LDC R2, c[0x0][0x364] ;  /* 0x0000d900ff027b82 */ /* 0x000eb00000000800 */
[----:B------:R-:W4:Y:S01]  /*00a0*/  S2UR UR6, SR_CTAID.Z ;  /* 0x00000000000679c3 */ /* 0x000f220000002700 */
[----:B0-----:R-:W-:-:S05]  /*00b0*/  IMAD R0, R0, UR4, R3 ;  /* 0x0000000400007c24 */ /* 0x001fca000f8e0203 */
[----:B-1----:R-:W-:Y:S02]  /*00c0*/  ISETP.GE.AND P0, PT, R0, UR9, PT ;  /* 0x0000000900007c0c */ /* 0x002fe4000bf06270 */
[----:B------:R-:W4:Y:S01]  /*00d0*/  LDC R4, c[0x0][0x368] ;  /* 0x0000da00ff047b82 */ /* 0x000f220000000800 */
[----:B--2---:R-:W-:-:S05]  /*00e0*/  IMAD R2, R2, UR5, R5 ;  /* 0x0000000502027c24 */ /* 0x004fca000f8e0205 */
[----:B------:R-:W-:Y:S01]  /*00f0*/  ISETP.GE.OR P0, PT, R2, UR8, P0 ;  /* 0x0000000802007c0c */ /* 0x000fe20008706670 */
[----:B----4-:R-:W-:-:S05]  /*0100*/  IMAD R3, R4, UR6, R7 ;  /* 0x0000000604037c24 */ /* 0x010fca000f8e0207 */
[----:B---3--:R-:W-:-:S13]  /*0110*/  ISETP.GE.OR P0, PT, R3, UR7, P0 ;  /* 0x0000000703007c0c */ /* 0x008fda0008706670 */
[----:B------:R-:W-:Y:S05]  /*0120*/  @P0 EXIT ;  /* 0x000000000000094d */ /* 0x000fea0003800000 */
[----:B------:R-:W0:Y:S01]  /*0130*/  LDCU UR6, c[0x0][0x3a8] ;  /* 0x00007500ff0677ac */ /* 0x000e220008000800 */
[----:B------:R-:W1:Y:S01]  /*0140*/  LDCU.64 UR4, c[0x0][0x358] ;  /* 0x00006b00ff0477ac */ /* 0x000e620008000a00 */
[----:B0-----:R-:W-:-:S13]  /*0150*/  ISETP.GT.AND P0, PT, R2, UR6, PT ;  /* 0x0000000602007c0c */ /* 0x001fda000bf04270 */
[----:B------:R-:W0:Y:S01]  /*0160*/  @P0 LDC.64 R4, c[0x0][0x380] ;  /* 0x0000e000ff040b82 */ /* 0x000e220000000a00 */
[----:B------:R-:W-:-:S04]  /*0170*/  @P0 IMAD R7, R3, UR8, R2 ;  /* 0x0000000803070c24 */ /* 0x000fc8000f8e0202 */
[----:B------:R-:W-:-:S04]  /*0180*/  @P0 IMAD R7, R7, UR9, R0 ;  /* 0x0000000907070c24 */ /* 0x000fc8000f8e0200 */
[----:B0-----:R-:W-:-:S05]  /*0190*/  @P0 IMAD.WIDE R4, R7, 0x8, R4 ;  /* 0x0000000807040825 */ /* 0x001fca00078e0204 */
[----:B-1----:R0:W-:Y:S01]  /*01a0*/  @P0 STG.E.64 desc[UR4][R4.64], RZ ;  /* 0x000000ff04000986 */ /* 0x0021e2000c101b04 */
[----:B------:R-:W-:Y:S05]  /*01b0*/  @P0 EXIT ;  /* 0x000000000000094d */ /* 0x000fea0003800000 */
[----:B------:R-:W-:Y:S01]  /*01c0*/  ISETP.NE.AND P0, PT, R2, RZ, PT ;  /* 0x000000ff0200720c */ /* 0x000fe20003f05270 */
[----:B------:R-:W-:-:S12]  /*01d0*/  BSSY.RECONVERGENT B0, `(.L_x_0) ;  /* 0x000002b000007945 */ /* 0x000fd80003800200 */
[----:B------:R-:W-:Y:S05]  /*01e0*/  @P0 BRA `(.L_x_1) ;  /* 0x0000000000480947 */ /* 0x000fea0003800000 */
[----:B------:R-:W1:Y:S08]  /*01f0*/  LDC R6, c[0x0][0x3a4] ;  /* 0x0000e900ff067b82 */ /* 0x000e700000000800 */
[----:B0-----:R-:W0:Y:S01]  /*0200*/  LDC.64 R4, c[0x0][0x390] ;  /* 0x0000e400ff047b82 */ /* 0x001e220000000a00 */
[----:B-1----:R-:W-:-:S05]  /*0210*/  IMAD R6, R3, R6, UR6 ;  /* 0x0000000603067e24 */ /* 0x002fca000f8e0206 */
[----:B------:R-:W-:-:S05]  /*0220*/  IADD3 R7, PT, PT, R6, -0x1, RZ ;  /* 0xffffffff06077810 */ /* 0x000fca0007ffe0ff */
[----:B0-----:R-:W-:-:S06]  /*0230*/  IMAD.WIDE R4, R7, 0x4, R4 ;  /* 0x0000000407047825 */ /* 0x001fcc00078e0204 */
[----:B------:R-:W2:Y:S02]  /*0240*/  LDG.E R5, desc[UR4][R4.64] ;  /* 0x0000000404057981 */ /* 0x000ea4000c1e1900 */
[----:B--2---:R-:W-:-:S13]  /*0250*/  ISETP.NE.AND P0, PT, R5, R0, PT ;  /* 0x000000000500720c */ /* 0x004fda0003f05270 */
[----:B------:R-:W-:Y:S05]  /*0260*/  @P0 BRA `(.L_x_2) ;  /* 0x0000000000840947 */ /* 0x000fea0003800000 */
[----:B------:R-:W0:Y:S01]  /*0270*/  LDC.64 R4, c[0x0][0x388] ;  /* 0x0000e200ff047b82 */ /* 0x000e220000000a00 */
[----:B------:R-:W-:-:S04]  /*0280*/  IMAD R3, R3, UR8, RZ ;  /* 0x0000000803037c24 */ /* 0x000fc8000f8e02ff */
[----:B------:R-:W-:-:S03]  /*0290*/  IMAD R9, R3, UR9, R0 ;  /* 0x0000000903097c24 */ /* 0x000fc6000f8e0200 */
[----:B------:R-:W1:Y:S01]  /*02a0*/  LDC.64 R6, c[0x0][0x380] ;  /* 0x0000e000ff067b82 */ /* 0x000e620000000a00 */
[----:B0-----:R-:W-:-:S06]  /*02b0*/  IMAD.WIDE R2, R9, 0x8, R4 ;  /* 0x0000000809027825 */ /* 0x001fcc00078e0204 */
[----:B------:R-:W2:Y:S01]  /*02c0*/  LDG.E.64 R2, desc[UR4][R2.64] ;  /* 0x0000000402027981 */ /* 0x000ea2000c1e1b00 */
[----:B-1----:R-:W-:Y:S01]  /*02d0*/  IMAD.WIDE R6, R9, 0x8, R6 ;  /* 0x0000000809067825 */ /* 0x002fe200078e0206 */
[----:B--2---:R-:W-:-:S07]  /*02e0*/  DADD R4, R2, 1 ;  /* 0x3ff0000002047429 */ /* 0x004fce0000000000 */
[----:B------:R-:W-:Y:S01]  /*02f0*/  STG.E.64 desc[UR4][R6.64], R4 ;  /* 0x0000000406007986 */ /* 0x000fe2000c101b04 */
[----:B------:R-:W-:Y:S05]  /*0300*/  EXIT ;  /* 0x000000000000794d */ /* 0x000fea0003800000 */
.L_x_1:
[----:B------:R-:W1:Y:S08]  /*0310*/  LDC R6, c[0x0][0x3a4] ;  /* 0x0000e900ff067b82 */ /* 0x000e700000000800 */
[----:B0-----:R-:W0:Y:S01]  /*0320*/  LDC.64 R4, c[0x0][0x390] ;  /* 0x0000e400ff047b82 */ /* 0x001e220000000a00 */
[----:B-1----:R-:W-:-:S05]  /*0330*/  IMAD R6, R3, R6, UR6 ;  /* 0x0000000603067e24 */ /* 0x002fca000f8e0206 */
[----:B------:R-:W-:-:S05]  /*0340*/  IADD3 R7, PT, PT, R6, -0x1, RZ ;  /* 0xffffffff06077810 */ /* 0x000fca0007ffe0ff */
[----:B0-----:R-:W-:-:S05]  /*0350*/  IMAD.WIDE R4, R7, 0x4, R4 ;  /* 0x0000000407047825 */ /* 0x001fca00078e0204 */
[----:B------:R-:W2:Y:S02]  /*0360*/  LDG.E R7, desc[UR4][R4.64] ;  /* 0x0000000404077981 */ /* 0x000ea4000c1e1900 */
[----:B--2---:R-:W-:-:S13]  /*0370*/  ISETP.GT.AND P0, PT, R7, R0, PT ;  /* 0x000000000700720c */ /* 0x004fda0003f04270 */
[----:B------:R-:W-:Y:S05]  /*0380*/  @P0 BRA `(.L_x_2) ;  /* 0x00000000003c0947 */ /* 0x000fea0003800000 */
[----:B------:R-:W0:Y:S01]  /*0390*/  LDC.64 R4, c[0x0][0x388] ;  /* 0x0000e200ff047b82 */ /* 0x000e220000000a00 */
[----:B------:R-:W-:-:S05]  /*03a0*/  IMAD R3, R3, UR8, R2 ;  /* 0x0000000803037c24 */ /* 0x000fca000f8e0202 */
[----:B------:R-:W-:Y:S02]  /*03b0*/  IADD3 R3, PT, PT, R3, -0x1, RZ ;  /* 0xffffffff03037810 */ /* 0x000fe40007ffe0ff */
[----:B------:R-:W1:Y:S03]  /*03c0*/  LDC.64 R8, c[0x0][0x380] ;  /* 0x0000e000ff087b82 */ /* 0x000e660000000a00 */
[----:B------:R-:W-:-:S05]  /*03d0*/  IMAD R0, R3, UR9, R0 ;  /* 0x0000000903007c24 */ /* 0x000fca000f8e0200 */
[----:B------:R-:W-:Y:S02]  /*03e0*/  IADD3 R3, PT, PT, -R7, R0, RZ ;  /* 0x0000000007037210 */ /* 0x000fe40007ffe1ff */
[----:B------:R-:W-:-:S03]  /*03f0*/  IADD3 R11, PT, PT, R0, UR9, RZ ;  /* 0x00000009000b7c10 */ /* 0x000fc6000fffe0ff */
[----:B0-----:R-:W-:-:S04]  /*0400*/  IMAD.WIDE R2, R3, 0x8, R4 ;  /* 0x0000000803027825 */ /* 0x001fc800078e0204 */
[C---:B------:R-:W-:Y:S02]  /*0410*/  IMAD.WIDE R4, R11.reuse, 0x8, R4 ;  /* 0x000000080b047825 */ /* 0x040fe400078e0204 */
[----:B------:R-:W2:Y:S04]  /*0420*/  LDG.E.64 R2, desc[UR4][R2.64] ;  /* 0x0000000402027981 */ /* 0x000ea8000c1e1b00 */
[----:B------:R-:W2:Y:S01]  /*0430*/  LDG.E.64 R4, desc[UR4][R4.64] ;  /* 0x0000000404047981 */ /* 0x000ea2000c1e1b00 */
[----:B-1----:R-:W-:Y:S01]  /*0440*/  IMAD.WIDE R8, R11, 0x8, R8 ;  /* 0x000000080b087825 */ /* 0x002fe200078e0208 */
[----:B--2---:R-:W-:-:S07]  /*0450*/  DADD R6, R2, R4 ;  /* 0x0000000002067229 */ /* 0x004fce0000000004 */
[----:B------:R-:W-:Y:S01]  /*0460*/  STG.E.64 desc[UR4][R8.64], R6 ;  /* 0x0000000608007986 */ /* 0x000fe2000c101b04 */
[----:B------:R-:W-:Y:S05]  /*0470*/  EXIT ;  /* 0x000000000000794d */ /* 0x000fea0003800000 */
.L_x_2:
[----:B------:R-:W-:Y:S05]  /*0480*/  BSYNC.RECONVERGENT B0 ;  /* 0x0000000000007941 */ /* 0x000fea0003800200 */
.L_x_0:
[----:B------:R-:W0:Y:S01]  /*0490*/  LDC.64 R4, c[0x0][0x388] ;  /* 0x0000e200ff047b82 */ /* 0x000e220000000a00 */
[----:B------:R-:W-:-:S04]  /*04a0*/  IMAD R3, R3, UR8, R2 ;  /* 0x0000000803037c24 */ /* 0x000fc8000f8e0202 */
[----:B------:R-:W-:-:S04]  /*04b0*/  IMAD R7, R3, UR9, R0 ;  /* 0x0000000903077c24 */ /* 0x000fc8000f8e0200 */
[C---:B0-----:R-:W-:Y:S02]  /*04c0*/  IMAD.WIDE R2, R7.reuse, 0x8, R4 ;  /* 0x0000000807027825 */ /* 0x041fe400078e0204 */
[----:B------:R-:W0:Y:S04]  /*04d0*/  LDC.64 R4, c[0x0][0x380] ;  /* 0x0000e000ff047b82 */ /* 0x000e280000000a00 */
[----:B------:R-:W2:Y:S01]  /*04e0*/  LDG.E.64 R2, desc[UR4][R2.64] ;  /* 0x0000000402027981 */ /* 0x000ea2000c1e1b00 */
[----:B0-----:R-:W-:-:S05]  /*04f0*/  IMAD.WIDE R4, R7, 0x8, R4 ;  /* 0x0000000807047825 */ /* 0x001fca00078e0204 */
[----:B--2---:R-:W-:Y:S01]  /*0500*/  STG.E.64 desc[UR4][R4.64], R2 ;  /* 0x0000000204007986 */ /* 0x004fe2000c101b04 */
[----:B------:R-:W-:Y:S05]  /*0510*/  EXIT ;  /* 0x000000000000794d */ /* 0x000fea0003800000 */
.L_x_3:
[----:B------:R-:W-:-:S00]  /*0520*/  BRA `(.L_x_3) ;  /* 0xfffffffc00fc7947 */ /* 0x000fc0000383ffff */
[----:B------:R-:W-:-:S00]  /*0530*/  NOP ;  /* 0x0000000000007918 */ /* 0x000fc00000000000 */
        /* <DEDUP_REMOVED lines=12> */
.L_x_4:


//--------------------- .nv.shared.reserved.0     --------------------------
	.section	.nv.shared.reserved.0,"aw",@nobits
	.weak		__nv_reservedSMEM_offset_0_alias
	.size		__nv_reservedSMEM_offset_0_alias, 0, 64
	.other		__nv_reservedSMEM_offset_0_alias,@"STO_CUDA_RESERVED_SHARED STV_DEFAULT"
__nv_reservedSMEM_offset_0_alias:
	.zero		0
	.zero		64


//--------------------- .nv.constant0._Z12compute_permPdS_Piiiiii --------------------------
	.section	.nv.constant0._Z12compute_permPdS_Piiiiii,"a",@progbits
	.sectionflags	@""
	.align	4
.nv.constant0._Z12compute_permPdS_Piiiiii:
	.zero		940


//--------------------- SYMBOLS --------------------------

	.type		.nv.reservedSmem.offset0,@object
	.size		.nv.reservedSmem.offset0,0x4
